	.headerflags	@"EF_CUDA_TEXMODE_UNIFIED EF_CUDA_64BIT_ADDRESS EF_CUDA_ACCELERATORS EF_CUDA_SM90 EF_CUDA_VIRTUAL_SM(EF_CUDA_SM90)"
	.elftype	@"ET_EXEC"


//--------------------- .nv.info                  --------------------------
	.section	.nv.info,"",@"SHT_CUDA_INFO"
	.align	4


	//----- nvinfo : EIATTR_REGCOUNT
	.align		4
        /*0000*/ 	.byte	0x04, 0x2f
        /*0002*/ 	.short	(.L_3 - .L_2)
	.align		4
.L_2:
        /*0004*/ 	.word	index@(triton_poi_fused__native_batch_norm_legit_no_training_hardtanh_1)
        /*0008*/ 	.word	0x00000016


	//----- nvinfo : EIATTR_MIN_STACK_SIZE
	.align		4
.L_3:
        /*000c*/ 	.byte	0x04, 0x12
        /*000e*/ 	.short	(.L_5 - .L_4)
	.align		4
.L_4:
        /*0010*/ 	.word	index@(triton_poi_fused__native_batch_norm_legit_no_training_hardtanh_1)
        /*0014*/ 	.word	0x00000000


	//----- nvinfo : EIATTR_FRAME_SIZE
	.align		4
.L_5:
        /*0018*/ 	.byte	0x04, 0x11
        /*001a*/ 	.short	(.L_7 - .L_6)
	.align		4
.L_6:
        /*001c*/ 	.word	index@(triton_poi_fused__native_batch_norm_legit_no_training_hardtanh_1)
        /*0020*/ 	.word	0x00000000


	//----- nvinfo : EIATTR_MIN_STACK_SIZE
	.align		4
.L_7:
        /*0024*/ 	.byte	0x04, 0x12
        /*0026*/ 	.short	(.L_9 - .L_8)
	.align		4
.L_8:
        /*0028*/ 	.word	index@(triton_poi_fused__native_batch_norm_legit_no_training_hardtanh_1)
        /*002c*/ 	.word	0x00000000
.L_9:


//--------------------- .nv.info.triton_poi_fused__native_batch_norm_legit_no_training_hardtanh_1 --------------------------
	.section	.nv.info.triton_poi_fused__native_batch_norm_legit_no_training_hardtanh_1,"",@"SHT_CUDA_INFO"
	.sectionflags	@""
	.align	4


	//----- nvinfo : EIATTR_CUDA_API_VERSION
	.align		4
        /*0000*/ 	.byte	0x04, 0x37
        /*0002*/ 	.short	(.L_11 - .L_10)
.L_10:
        /*0004*/ 	.word	0x0000007c


	//----- nvinfo : EIATTR_KPARAM_INFO
	.align		4
.L_11:
        /*0008*/ 	.byte	0x04, 0x17
        /*000a*/ 	.short	(.L_13 - .L_12)
.L_12:
        /*000c*/ 	.word	0x00000000
        /*0010*/ 	.short	0x0006
        /*0012*/ 	.short	0x0030
        /*0014*/ 	.byte	0x00, 0xf0, 0x11, 0x00


	//----- nvinfo : EIATTR_KPARAM_INFO
	.align		4
.L_13:
        /*0018*/ 	.byte	0x04, 0x17
        /*001a*/ 	.short	(.L_15 - .L_14)
.L_14:
        /*001c*/ 	.word	0x00000000
        /*0020*/ 	.short	0x0005
        /*0022*/ 	.short	0x0028
        /*0024*/ 	.byte	0x00, 0xf4, 0x21, 0x00


	//----- nvinfo : EIATTR_KPARAM_INFO
	.align		4
.L_15:
        /*0028*/ 	.byte	0x04, 0x17
        /*002a*/ 	.short	(.L_17 - .L_16)
.L_16:
        /*002c*/ 	.word	0x00000000
        /*0030*/ 	.short	0x0004
        /*0032*/ 	.short	0x0020
        /*0034*/ 	.byte	0x00, 0xf4, 0x21, 0x00


	//----- nvinfo : EIATTR_KPARAM_INFO
	.align		4
.L_17:
        /*0038*/ 	.byte	0x04, 0x17
        /*003a*/ 	.short	(.L_19 - .L_18)
.L_18:
        /*003c*/ 	.word	0x00000000
        /*0040*/ 	.short	0x0003
        /*0042*/ 	.short	0x0018
        /*0044*/ 	.byte	0x00, 0xf4, 0x21, 0x00


	//----- nvinfo : EIATTR_KPARAM_INFO
	.align		4
.L_19:
        /*0048*/ 	.byte	0x04, 0x17
        /*004a*/ 	.short	(.L_21 - .L_20)
.L_20:
        /*004c*/ 	.word	0x00000000
        /*0050*/ 	.short	0x0002
        /*0052*/ 	.short	0x0010
        /*0054*/ 	.byte	0x00, 0xf4, 0x21, 0x00


	//----- nvinfo : EIATTR_KPARAM_INFO
	.align		4
.L_21:
        /*0058*/ 	.byte	0x04, 0x17
        /*005a*/ 	.short	(.L_23 - .L_22)
.L_22:
        /*005c*/ 	.word	0x00000000
        /*0060*/ 	.short	0x0001
        /*0062*/ 	.short	0x0008
        /*0064*/ 	.byte	0x00, 0xf4, 0x21, 0x00


	//----- nvinfo : EIATTR_KPARAM_INFO
	.align		4
.L_23:
        /*0068*/ 	.byte	0x04, 0x17
        /*006a*/ 	.short	(.L_25 - .L_24)
.L_24:
        /*006c*/ 	.word	0x00000000
        /*0070*/ 	.short	0x0000
        /*0072*/ 	.short	0x0000
        /*0074*/ 	.byte	0x00, 0xf4, 0x21, 0x00


	//----- nvinfo : EIATTR_SPARSE_MMA_MASK
	.align		4
.L_25:
        /*0078*/ 	.byte	0x03, 0x50
        /*007a*/ 	.short	0x0000


	//----- nvinfo : EIATTR_MAXREG_COUNT
	.align		4
        /*007c*/ 	.byte	0x03, 0x1b
        /*007e*/ 	.short	0x00ff


	//----- nvinfo : EIATTR_EXIT_INSTR_OFFSETS
	.align		4
        /*0080*/ 	.byte	0x04, 0x1c
        /*0082*/ 	.short	(.L_27 - .L_26)


	//   ....[0]....
.L_26:
        /*0084*/ 	.word	0x000004e0


	//   ....[1]....
        /*0088*/ 	.word	0x00000500


	//----- nvinfo : EIATTR_REQNTID
	.align		4
.L_27:
        /*008c*/ 	.byte	0x04, 0x10
        /*008e*/ 	.short	(.L_29 - .L_28)
.L_28:
        /*0090*/ 	.word	0x00000080
        /*0094*/ 	.word	0x00000001
        /*0098*/ 	.word	0x00000001


	//----- nvinfo : EIATTR_CBANK_PARAM_SIZE
	.align		4
.L_29:
        /*009c*/ 	.byte	0x03, 0x19
        /*009e*/ 	.short	0x0034


	//----- nvinfo : EIATTR_PARAM_CBANK
	.align		4
        /*00a0*/ 	.byte	0x04, 0x0a
        /*00a2*/ 	.short	(.L_31 - .L_30)
	.align		4
.L_30:
        /*00a4*/ 	.word	index@(.nv.constant0.triton_poi_fused__native_batch_norm_legit_no_training_hardtanh_1)
        /*00a8*/ 	.short	0x0210
        /*00aa*/ 	.short	0x0034


	//----- nvinfo : EIATTR_SW_WAR
	.align		4
.L_31:
        /*00ac*/ 	.byte	0x04, 0x36
        /*00ae*/ 	.short	(.L_33 - .L_32)
.L_32:
        /*00b0*/ 	.word	0x00000008
.L_33:


//--------------------- .nv.callgraph             --------------------------
	.section	.nv.callgraph,"",@"SHT_CUDA_CALLGRAPH"
	.align	4
	.sectionentsize	8
	.align		4
        /*0000*/ 	.word	0x00000000
	.align		4
        /*0004*/ 	.word	0xffffffff
	.align		4
        /*0008*/ 	.word	0x00000000
	.align		4
        /*000c*/ 	.word	0xfffffffe
	.align		4
        /*0010*/ 	.word	0x00000000
	.align		4
        /*0014*/ 	.word	0xfffffffd
	.align		4
        /*0018*/ 	.word	0x00000000
	.align		4
        /*001c*/ 	.word	0xfffffffc


//--------------------- .nv.constant4             --------------------------
	.section	.nv.constant4,"a",@progbits
	.align	8
	.align		8
.nv.constant4:
        /*0000*/ 	.dword	_$_str
	.align		8
        /*0008*/ 	.dword	_$_str_$_2


//--------------------- .text.triton_poi_fused__native_batch_norm_legit_no_training_hardtanh_1 --------------------------
	.section	.text.triton_poi_fused__native_batch_norm_legit_no_training_hardtanh_1,"ax",@progbits
	.align	128
        .global         triton_poi_fused__native_batch_norm_legit_no_training_hardtanh_1
        .type           triton_poi_fused__native_batch_norm_legit_no_training_hardtanh_1,@function
        .size           triton_poi_fused__native_batch_norm_legit_no_training_hardtanh_1,(.L_x_1 - triton_poi_fused__native_batch_norm_legit_no_training_hardtanh_1)
        .other          triton_poi_fused__native_batch_norm_legit_no_training_hardtanh_1,@"STO_CUDA_ENTRY STV_DEFAULT"
triton_poi_fused__native_batch_norm_legit_no_training_hardtanh_1:
.text.triton_poi_fused__native_batch_norm_legit_no_training_hardtanh_1:
[----:B------:R-:W0:Y:S01]  /*0000*/  LDC R1, c[0x0][0x28] ;  /* 0x00000a00ff017b82 */ /* 0x000e220000000800 */
[----:B------:R-:W1:Y:S07]  /*0010*/  S2R R0, SR_TID.X ;  /* 0x0000000000007919 */ /* 0x000e6e0000002100 */
[----:B------:R-:W2:Y:S01]  /*0020*/  LDC.64 R8, c[0x0][0x220] ;  /* 0x00008800ff087b82 */ /* 0x000ea20000000a00 */
[----:B------:R-:W-:Y:S01]  /*0030*/  ULDC.64 UR4, c[0x0][0x208] ;  /* 0x0000820000047ab9 */ /* 0x000fe20000000a00 */
[----:B------:R-:W3:Y:S06]  /*0040*/  S2R R5, SR_CTAID.X ;  /* 0x0000000000057919 */ /* 0x000eec0000002500 */
[----:B------:R-:W4:Y:S08]  /*0050*/  LDC.64 R14, c[0x0][0x218] ;  /* 0x00008600ff0e7b82 */ /* 0x000f300000000a00 */
[----:B------:R-:W5:Y:S08]  /*0060*/  LDC.64 R12, c[0x0][0x210] ;  /* 0x00008400ff0c7b82 */ /* 0x000f700000000a00 */
[----:B------:R-:W4:Y:S01]  /*0070*/  LDC.64 R16, c[0x0][0x228] ;  /* 0x00008a00ff107b82 */ /* 0x000f220000000a00 */
[----:B-1----:R-:W-:-:S07]  /*0080*/  IMAD.SHL.U32 R0, R0, 0x2, RZ ;  /* 0x0000000200007824 */ /* 0x002fce00078e00ff */
[----:B------:R-:W1:Y:S01]  /*0090*/  LDC.64 R18, c[0x0][0x230] ;  /* 0x00008c00ff127b82 */ /* 0x000e620000000a00 */
[----:B---3--:R-:W-:Y:S02]  /*00a0*/  SHF.R.S32.HI R3, RZ, 0x17, R5 ;  /* 0x00000017ff037819 */ /* 0x008fe40000011405 */
[----:B------:R-:W-:Y:S02]  /*00b0*/  LOP3.LUT R0, R0, 0xfe, RZ, 0xc0, !PT ;  /* 0x000000fe00007812 */ /* 0x000fe400078ec0ff */
[----:B------:R-:W-:-:S03]  /*00c0*/  SGXT R3, R3, 0x1 ;  /* 0x000000010303781a */ /* 0x000fc60000000200 */
[----:B------:R-:W-:Y:S01]  /*00d0*/  IMAD R0, R5, 0x100, R0 ;  /* 0x0000010005007824 */ /* 0x000fe200078e0200 */
[----:B------:R-:W-:-:S04]  /*00e0*/  CS2R R4, SRZ ;  /* 0x0000000000047805 */ /* 0x000fc8000001ff00 */
[----:B------:R-:W-:Y:S02]  /*00f0*/  LEA.HI R3, R3, R0, RZ, 0x3 ;  /* 0x0000000003037211 */ /* 0x000fe400078f18ff */
[----:B------:R-:W-:Y:S02]  /*0100*/  ISETP.GE.AND P0, PT, R0, 0x100, PT ;  /* 0x000001000000780c */ /* 0x000fe40003f06270 */
[----:B------:R-:W-:-:S04]  /*0110*/  SHF.R.S32.HI R3, RZ, 0x3, R3 ;  /* 0x00000003ff037819 */ /* 0x000fc80000011403 */
[----:B------:R-:W-:-:S04]  /*0120*/  LEA.HI R2, R3, R3, RZ, 0x3 ;  /* 0x0000000303027211 */ /* 0x000fc800078f18ff */
[----:B------:R-:W-:-:S05]  /*0130*/  LOP3.LUT R2, R2, 0xfffffff8, RZ, 0xc0, !PT ;  /* 0xfffffff802027812 */ /* 0x000fca00078ec0ff */
[----:B------:R-:W-:-:S04]  /*0140*/  IMAD.IADD R11, R3, 0x1, -R2 ;  /* 0x00000001030b7824 */ /* 0x000fc800078e0a02 */
[----:B--2---:R-:W-:-:S05]  /*0150*/  IMAD.WIDE R8, R11, 0x4, R8 ;  /* 0x000000040b087825 */ /* 0x004fca00078e0208 */
[----:B------:R-:W2:Y:S04]  /*0160*/  @!P0 LDG.E.EL R4, desc[UR4][R8.64] ;  /* 0x0000000408048981 */ /* 0x000ea8000c2e1900 */
[----:B------:R3:W2:Y:S01]  /*0170*/  @!P0 LDG.E.EL R5, desc[UR4][R8.64] ;  /* 0x0000000408058981 */ /* 0x0006a2000c2e1900 */
[----:B------:R-:W-:Y:S02]  /*0180*/  CS2R R6, SRZ ;  /* 0x0000000000067805 */ /* 0x000fe4000001ff00 */
[----:B------:R-:W-:Y:S01]  /*0190*/  CS2R R2, SRZ ;  /* 0x0000000000027805 */ /* 0x000fe2000001ff00 */
[----:B----4-:R-:W-:-:S04]  /*01a0*/  IMAD.WIDE R14, R11, 0x4, R14 ;  /* 0x000000040b0e7825 */ /* 0x010fc800078e020e */
[----:B-----5:R-:W-:Y:S01]  /*01b0*/  IMAD.WIDE R12, R0, 0x4, R12 ;  /* 0x00000004000c7825 */ /* 0x020fe200078e020c */
[----:B------:R-:W4:Y:S01]  /*01c0*/  @!P0 LDG.E.EL R7, desc[UR4][R14.64] ;  /* 0x000000040e078981 */ /* 0x000f22000c2e1900 */
[----:B---3--:R-:W-:Y:S02]  /*01d0*/  CS2R R8, SRZ ;  /* 0x0000000000087805 */ /* 0x008fe4000001ff00 */
[C---:B0-----:R-:W-:Y:S01]  /*01e0*/  IMAD.WIDE R16, R11.reuse, 0x4, R16 ;  /* 0x000000040b107825 */ /* 0x041fe200078e0210 */
[----:B------:R-:W3:Y:S03]  /*01f0*/  @!P0 LDG.E.EL R6, desc[UR4][R14.64] ;  /* 0x000000040e068981 */ /* 0x000ee6000c2e1900 */
[----:B-1----:R-:W-:Y:S01]  /*0200*/  IMAD.WIDE R18, R11, 0x4, R18 ;  /* 0x000000040b127825 */ /* 0x002fe200078e0212 */
[----:B------:R0:W4:Y:S01]  /*0210*/  @!P0 LDG.E.64 R2, desc[UR4][R12.64] ;  /* 0x000000040c028981 */ /* 0x000122000c1e1b00 */
[----:B------:R-:W-:-:S03]  /*0220*/  CS2R R10, SRZ ;  /* 0x00000000000a7805 */ /* 0x000fc6000001ff00 */
[----:B------:R-:W5:Y:S04]  /*0230*/  @!P0 LDG.E.EL R8, desc[UR4][R16.64] ;  /* 0x0000000410088981 */ /* 0x000f68000c2e1900 */
[----:B------:R-:W3:Y:S04]  /*0240*/  @!P0 LDG.E.EL R11, desc[UR4][R16.64] ;  /* 0x00000004100b8981 */ /* 0x000ee8000c2e1900 */
[----:B------:R-:W3:Y:S04]  /*0250*/  @!P0 LDG.E.EL R10, desc[UR4][R18.64] ;  /* 0x00000004120a8981 */ /* 0x000ee8000c2e1900 */
[----:B------:R-:W5:Y:S01]  /*0260*/  @!P0 LDG.E.EL R9, desc[UR4][R18.64] ;  /* 0x0000000412098981 */ /* 0x000f62000c2e1900 */
[----:B--2---:R-:W-:Y:S01]  /*0270*/  FADD R4, R4, 9.9999997473787516356e-06 ;  /* 0x3727c5ac04047421 */ /* 0x004fe20000000000 */
[----:B------:R-:W-:-:S03]  /*0280*/  FADD R5, R5, 9.9999997473787516356e-06 ;  /* 0x3727c5ac05057421 */ /* 0x000fc60000000000 */
[----:B0-----:R-:W0:Y:S08]  /*0290*/  MUFU.SQRT R12, R4 ;  /* 0x00000004000c7308 */ /* 0x001e300000002000 */
[----:B------:R-:W1:Y:S01]  /*02a0*/  MUFU.SQRT R13, R5 ;  /* 0x00000005000d7308 */ /* 0x000e620000002000 */
[C---:B0-----:R-:W-:Y:S02]  /*02b0*/  FSETP.GT.AND P1, PT, R12.reuse, 8.50705917302346158658e+37, PT ;  /* 0x7e8000000c00780b */ /* 0x041fe40003f24000 */
[----:B------:R-:W-:-:S02]  /*02c0*/  FSETP.GEU.AND P3, PT, R12, 1.175494350822287508e-38, PT ;  /* 0x008000000c00780b */ /* 0x000fc40003f6e000 */
[C---:B-1----:R-:W-:Y:S02]  /*02d0*/  FSETP.GT.AND P2, PT, R13.reuse, 8.50705917302346158658e+37, PT ;  /* 0x7e8000000d00780b */ /* 0x042fe40003f44000 */
[----:B------:R-:W-:-:S07]  /*02e0*/  FSETP.GEU.AND P4, PT, R13, 1.175494350822287508e-38, PT ;  /* 0x008000000d00780b */ /* 0x000fce0003f8e000 */
[----:B------:R-:W-:-:S04]  /*02f0*/  @P1 FMUL R12, R12, 0.25 ;  /* 0x3e8000000c0c1820 */ /* 0x000fc80000400000 */
[----:B------:R-:W-:Y:S01]  /*0300*/  @!P3 FMUL R12, R12, 16777216 ;  /* 0x4b8000000c0cb820 */ /* 0x000fe20000400000 */
[----:B------:R-:W-:-:S04]  /*0310*/  @P2 FMUL R13, R13, 0.25 ;  /* 0x3e8000000d0d2820 */ /* 0x000fc80000400000 */
[----:B------:R-:W-:Y:S01]  /*0320*/  @!P4 FMUL R13, R13, 16777216 ;  /* 0x4b8000000d0dc820 */ /* 0x000fe20000400000 */
[----:B------:R-:W0:Y:S01]  /*0330*/  MUFU.RCP R12, R12 ;  /* 0x0000000c000c7308 */ /* 0x000e220000001000 */
[----:B------:R-:W-:-:S07]  /*0340*/  IMAD.MOV.U32 R4, RZ, RZ, 0x3e800000 ;  /* 0x3e800000ff047424 */ /* 0x000fce00078e00ff */
[----:B------:R-:W1:Y:S01]  /*0350*/  MUFU.RCP R13, R13 ;  /* 0x0000000d000d7308 */ /* 0x000e620000001000 */
[C---:B------:R-:W-:Y:S02]  /*0360*/  FSEL R5, R4.reuse, 1, P1 ;  /* 0x3f80000004057808 */ /* 0x040fe40000800000 */
[----:B------:R-:W-:-:S03]  /*0370*/  FSEL R4, R4, 1, P2 ;  /* 0x3f80000004047808 */ /* 0x000fc60001000000 */
[----:B------:R-:W-:Y:S02]  /*0380*/  @!P3 FMUL R5, R5, 16777216 ;  /* 0x4b8000000505b820 */ /* 0x000fe40000400000 */
[----:B------:R-:W-:Y:S01]  /*0390*/  @!P4 FMUL R4, R4, 16777216 ;  /* 0x4b8000000404c820 */ /* 0x000fe20000400000 */
[----:B----4-:R-:W-:Y:S01]  /*03a0*/  FADD R2, -R7, R2 ;  /* 0x0000000207027221 */ /* 0x010fe20000000100 */
[----:B0-----:R-:W-:Y:S01]  /*03b0*/  FMUL R5, R12, R5 ;  /* 0x000000050c057220 */ /* 0x001fe20000400000 */
[----:B---3--:R-:W-:Y:S01]  /*03c0*/  FADD R3, -R6, R3 ;  /* 0x0000000306037221 */ /* 0x008fe20000000100 */
[----:B-1----:R-:W-:Y:S02]  /*03d0*/  FMUL R4, R13, R4 ;  /* 0x000000040d047220 */ /* 0x002fe40000400000 */
[----:B------:R-:W-:Y:S02]  /*03e0*/  FMUL R5, R2, R5 ;  /* 0x0000000502057220 */ /* 0x000fe40000400000 */
[----:B------:R-:W-:-:S02]  /*03f0*/  FMUL R4, R3, R4 ;  /* 0x0000000403047220 */ /* 0x000fc40000400000 */
[----:B------:R-:W-:Y:S01]  /*0400*/  FFMA R5, R5, R11, R10 ;  /* 0x0000000b05057223 */ /* 0x000fe2000000000a */
[----:B------:R-:W0:Y:S01]  /*0410*/  LDC.64 R2, c[0x0][0x238] ;  /* 0x00008e00ff027b82 */ /* 0x000e220000000a00 */
[----:B-----5:R-:W-:-:S03]  /*0420*/  FFMA R4, R4, R8, R9 ;  /* 0x0000000804047223 */ /* 0x020fc60000000009 */
[C---:B------:R-:W-:Y:S02]  /*0430*/  FSETP.GTU.AND P1, PT, R5.reuse, RZ, PT ;  /* 0x000000ff0500720b */ /* 0x040fe40003f2c000 */
[C---:B------:R-:W-:Y:S02]  /*0440*/  FSETP.GTU.AND P2, PT, R4.reuse, RZ, PT ;  /* 0x000000ff0400720b */ /* 0x040fe40003f4c000 */
[----:B------:R-:W-:Y:S02]  /*0450*/  FSEL R6, R5, RZ, P1 ;  /* 0x000000ff05067208 */ /* 0x000fe40000800000 */
[----:B------:R-:W-:Y:S02]  /*0460*/  FSEL R7, R4, RZ, P2 ;  /* 0x000000ff04077208 */ /* 0x000fe40001000000 */
[----:B------:R-:W-:Y:S02]  /*0470*/  FSETP.GEU.AND P3, PT, R6, 6, PT ;  /* 0x40c000000600780b */ /* 0x000fe40003f6e000 */
[----:B------:R-:W-:-:S02]  /*0480*/  FSETP.GEU.AND P4, PT, R7, 6, PT ;  /* 0x40c000000700780b */ /* 0x000fc40003f8e000 */
[----:B------:R-:W-:Y:S02]  /*0490*/  FSETP.NAN.AND P1, PT, R6, R6, PT ;  /* 0x000000060600720b */ /* 0x000fe40003f28000 */
[----:B------:R-:W-:Y:S01]  /*04a0*/  FSETP.NAN.AND P2, PT, R7, R7, PT ;  /* 0x000000070700720b */ /* 0x000fe20003f48000 */
[----:B0-----:R-:W-:-:S06]  /*04b0*/  IMAD.WIDE R2, R0, 0x4, R2 ;  /* 0x0000000400027825 */ /* 0x001fcc00078e0202 */
[----:B------:R-:W-:Y:S02]  /*04c0*/  @P3 SEL R6, R6, 0x40c00000, P1 ;  /* 0x40c0000006063807 */ /* 0x000fe40000800000 */
[----:B------:R-:W-:Y:S01]  /*04d0*/  @P4 SEL R7, R7, 0x40c00000, P2 ;  /* 0x40c0000007074807 */ /* 0x000fe20001000000 */
[----:B------:R-:W-:Y:S06]  /*04e0*/  @P0 EXIT ;  /* 0x000000000000094d */ /* 0x000fec0003800000 */
[----:B------:R-:W-:Y:S01]  /*04f0*/  STG.E.64 desc[UR4][R2.64], R6 ;  /* 0x0000000602007986 */ /* 0x000fe2000c101b04 */
[----:B------:R-:W-:Y:S05]  /*0500*/  EXIT ;  /* 0x000000000000794d */ /* 0x000fea0003800000 */
.L_x_0:
[----:B------:R-:W-:-:S00]  /*0510*/  BRA `(.L_x_0) ;  /* 0xfffffffc00fc7947 */ /* 0x000fc0000383ffff */
[----:B------:R-:W-:-:S00]  /*0520*/  NOP ;  /* 0x0000000000007918 */ /* 0x000fc00000000000 */
        /* <DEDUP_REMOVED lines=13> */
.L_x_1:


//--------------------- .nv.global.init           --------------------------
	.section	.nv.global.init,"aw",@progbits
.nv.global.init:
	.type		_$_str,@object
	.size		_$_str,(_$_str_$_2 - _$_str)
_$_str:
        /*0000*/ 	.byte	0x5f, 0x5f, 0x43, 0x55, 0x44, 0x41, 0x5f, 0x46, 0x54, 0x5a, 0x00
	.type		_$_str_$_2,@object
	.size		_$_str_$_2,(.L_1 - _$_str_$_2)
_$_str_$_2:
        /*000b*/ 	.byte	0x5f, 0x5f, 0x43, 0x55, 0x44, 0x41, 0x5f, 0x50, 0x52, 0x45, 0x43, 0x5f, 0x53, 0x51, 0x52, 0x54
        /*001b*/ 	.byte	0x00
.L_1:


//--------------------- .nv.constant0.triton_poi_fused__native_batch_norm_legit_no_training_hardtanh_1 --------------------------
	.section	.nv.constant0.triton_poi_fused__native_batch_norm_legit_no_training_hardtanh_1,"a",@progbits
	.sectionflags	@""
	.align	4
.nv.constant0.triton_poi_fused__native_batch_norm_legit_no_training_hardtanh_1:
	.zero		580
